//
// Generated by NVIDIA NVVM Compiler
//
// Compiler Build ID: CL-36424714
// Cuda compilation tools, release 13.0, V13.0.88
// Based on NVVM 20.0.0
//

.version 9.0
.target sm_100
.address_size 64

	// .globl	_Z10matrixMultPKfS0_Pfiii
// _ZZ10matrixMultPKfS0_PfiiiE5tileA has been demoted
// _ZZ10matrixMultPKfS0_PfiiiE5tileB has been demoted

.visible .entry _Z10matrixMultPKfS0_Pfiii(
	.param .u64 .ptr .align 1 _Z10matrixMultPKfS0_Pfiii_param_0,
	.param .u64 .ptr .align 1 _Z10matrixMultPKfS0_Pfiii_param_1,
	.param .u64 .ptr .align 1 _Z10matrixMultPKfS0_Pfiii_param_2,
	.param .u32 _Z10matrixMultPKfS0_Pfiii_param_3,
	.param .u32 _Z10matrixMultPKfS0_Pfiii_param_4,
	.param .u32 _Z10matrixMultPKfS0_Pfiii_param_5
)
{
	.reg .pred 	%p<12>;
	.reg .b32 	%r<43>;
	.reg .b32 	%f<63>;
	.reg .b64 	%rd<13>;
	// demoted variable
	.shared .align 4 .b8 _ZZ10matrixMultPKfS0_PfiiiE5tileA[1024];
	// demoted variable
	.shared .align 4 .b8 _ZZ10matrixMultPKfS0_PfiiiE5tileB[1024];
	ld.param.u64 	%rd3, [_Z10matrixMultPKfS0_Pfiii_param_0];
	ld.param.u64 	%rd4, [_Z10matrixMultPKfS0_Pfiii_param_1];
	ld.param.u64 	%rd5, [_Z10matrixMultPKfS0_Pfiii_param_2];
	ld.param.u32 	%r24, [_Z10matrixMultPKfS0_Pfiii_param_3];
	ld.param.u32 	%r25, [_Z10matrixMultPKfS0_Pfiii_param_4];
	ld.param.u32 	%r26, [_Z10matrixMultPKfS0_Pfiii_param_5];
	mov.u32 	%r27, %ctaid.y;
	shl.b32 	%r28, %r27, 4;
	mov.u32 	%r40, %tid.y;
	add.s32 	%r2, %r28, %r40;
	mov.u32 	%r29, %ctaid.x;
	shl.b32 	%r3, %r29, 4;
	mov.u32 	%r38, %tid.x;
	add.s32 	%r5, %r3, %r38;
	setp.lt.s32 	%p1, %r26, 1;
	mov.f32 	%f62, 0f00000000;
	@%p1 bra 	$L__BB0_7;
	add.s32 	%r30, %r26, 15;
	shr.u32 	%r31, %r30, 4;
	shl.b32 	%r32, %r40, 6;
	mov.u32 	%r33, _ZZ10matrixMultPKfS0_PfiiiE5tileA;
	add.s32 	%r6, %r33, %r32;
	shl.b32 	%r34, %r38, 2;
	add.s32 	%r7, %r6, %r34;
	mov.u32 	%r35, _ZZ10matrixMultPKfS0_PfiiiE5tileB;
	add.s32 	%r9, %r35, %r34;
	add.s32 	%r8, %r9, %r32;
	neg.s32 	%r42, %r31;
	mad.lo.s32 	%r36, %r40, %r25, %r38;
	add.s32 	%r41, %r36, %r3;
	shl.b32 	%r12, %r25, 4;
	mad.lo.s32 	%r39, %r26, %r2, %r38;
	cvta.to.global.u64 	%rd1, %rd3;
	cvta.to.global.u64 	%rd2, %rd4;
	mov.f32 	%f62, 0f00000000;
$L__BB0_2:
	setp.ge.s32 	%p2, %r2, %r24;
	setp.ge.u32 	%p3, %r38, %r26;
	mov.f32 	%f60, 0f00000000;
	or.pred  	%p4, %p2, %p3;
	@%p4 bra 	$L__BB0_4;
	mul.wide.u32 	%rd6, %r39, 4;
	add.s64 	%rd7, %rd1, %rd6;
	ld.global.f32 	%f60, [%rd7];
$L__BB0_4:
	setp.ge.s32 	%p5, %r5, %r25;
	st.shared.f32 	[%r7], %f60;
	setp.ge.u32 	%p6, %r40, %r26;
	mov.f32 	%f61, 0f00000000;
	or.pred  	%p7, %p5, %p6;
	@%p7 bra 	$L__BB0_6;
	mul.wide.u32 	%rd8, %r41, 4;
	add.s64 	%rd9, %rd2, %rd8;
	ld.global.f32 	%f61, [%rd9];
$L__BB0_6:
	st.shared.f32 	[%r8], %f61;
	bar.sync 	0;
	ld.shared.f32 	%f12, [%r6];
	ld.shared.f32 	%f13, [%r9];
	fma.rn.f32 	%f14, %f12, %f13, %f62;
	ld.shared.f32 	%f15, [%r6+4];
	ld.shared.f32 	%f16, [%r9+64];
	fma.rn.f32 	%f17, %f15, %f16, %f14;
	ld.shared.f32 	%f18, [%r6+8];
	ld.shared.f32 	%f19, [%r9+128];
	fma.rn.f32 	%f20, %f18, %f19, %f17;
	ld.shared.f32 	%f21, [%r6+12];
	ld.shared.f32 	%f22, [%r9+192];
	fma.rn.f32 	%f23, %f21, %f22, %f20;
	ld.shared.f32 	%f24, [%r6+16];
	ld.shared.f32 	%f25, [%r9+256];
	fma.rn.f32 	%f26, %f24, %f25, %f23;
	ld.shared.f32 	%f27, [%r6+20];
	ld.shared.f32 	%f28, [%r9+320];
	fma.rn.f32 	%f29, %f27, %f28, %f26;
	ld.shared.f32 	%f30, [%r6+24];
	ld.shared.f32 	%f31, [%r9+384];
	fma.rn.f32 	%f32, %f30, %f31, %f29;
	ld.shared.f32 	%f33, [%r6+28];
	ld.shared.f32 	%f34, [%r9+448];
	fma.rn.f32 	%f35, %f33, %f34, %f32;
	ld.shared.f32 	%f36, [%r6+32];
	ld.shared.f32 	%f37, [%r9+512];
	fma.rn.f32 	%f38, %f36, %f37, %f35;
	ld.shared.f32 	%f39, [%r6+36];
	ld.shared.f32 	%f40, [%r9+576];
	fma.rn.f32 	%f41, %f39, %f40, %f38;
	ld.shared.f32 	%f42, [%r6+40];
	ld.shared.f32 	%f43, [%r9+640];
	fma.rn.f32 	%f44, %f42, %f43, %f41;
	ld.shared.f32 	%f45, [%r6+44];
	ld.shared.f32 	%f46, [%r9+704];
	fma.rn.f32 	%f47, %f45, %f46, %f44;
	ld.shared.f32 	%f48, [%r6+48];
	ld.shared.f32 	%f49, [%r9+768];
	fma.rn.f32 	%f50, %f48, %f49, %f47;
	ld.shared.f32 	%f51, [%r6+52];
	ld.shared.f32 	%f52, [%r9+832];
	fma.rn.f32 	%f53, %f51, %f52, %f50;
	ld.shared.f32 	%f54, [%r6+56];
	ld.shared.f32 	%f55, [%r9+896];
	fma.rn.f32 	%f56, %f54, %f55, %f53;
	ld.shared.f32 	%f57, [%r6+60];
	ld.shared.f32 	%f58, [%r9+960];
	fma.rn.f32 	%f62, %f57, %f58, %f56;
	bar.sync 	0;
	add.s32 	%r42, %r42, 1;
	setp.ne.s32 	%p8, %r42, 0;
	add.s32 	%r41, %r41, %r12;
	add.s32 	%r40, %r40, 16;
	add.s32 	%r39, %r39, 16;
	add.s32 	%r38, %r38, 16;
	@%p8 bra 	$L__BB0_2;
$L__BB0_7:
	setp.ge.s32 	%p9, %r2, %r24;
	setp.ge.s32 	%p10, %r5, %r25;
	or.pred  	%p11, %p9, %p10;
	@%p11 bra 	$L__BB0_9;
	mad.lo.s32 	%r37, %r25, %r2, %r5;
	cvta.to.global.u64 	%rd10, %rd5;
	mul.wide.s32 	%rd11, %r37, 4;
	add.s64 	%rd12, %rd10, %rd11;
	st.global.f32 	[%rd12], %f62;
$L__BB0_9:
	ret;

}
	// .globl	_Z7addBiasPfPKfii
.visible .entry _Z7addBiasPfPKfii(
	.param .u64 .ptr .align 1 _Z7addBiasPfPKfii_param_0,
	.param .u64 .ptr .align 1 _Z7addBiasPfPKfii_param_1,
	.param .u32 _Z7addBiasPfPKfii_param_2,
	.param .u32 _Z7addBiasPfPKfii_param_3
)
{
	.reg .pred 	%p<4>;
	.reg .b32 	%r<12>;
	.reg .b32 	%f<4>;
	.reg .b64 	%rd<9>;

	ld.param.u64 	%rd1, [_Z7addBiasPfPKfii_param_0];
	ld.param.u64 	%rd2, [_Z7addBiasPfPKfii_param_1];
	ld.param.u32 	%r4, [_Z7addBiasPfPKfii_param_2];
	ld.param.u32 	%r3, [_Z7addBiasPfPKfii_param_3];
	mov.u32 	%r5, %ctaid.y;
	mov.u32 	%r6, %ntid.y;
	mov.u32 	%r7, %tid.y;
	mad.lo.s32 	%r1, %r5, %r6, %r7;
	mov.u32 	%r8, %ctaid.x;
	mov.u32 	%r9, %ntid.x;
	mov.u32 	%r10, %tid.x;
	mad.lo.s32 	%r2, %r8, %r9, %r10;
	setp.ge.s32 	%p1, %r1, %r4;
	setp.ge.s32 	%p2, %r2, %r3;
	or.pred  	%p3, %p1, %p2;
	@%p3 bra 	$L__BB1_2;
	cvta.to.global.u64 	%rd3, %rd2;
	cvta.to.global.u64 	%rd4, %rd1;
	mul.wide.s32 	%rd5, %r2, 4;
	add.s64 	%rd6, %rd3, %rd5;
	ld.global.f32 	%f1, [%rd6];
	mad.lo.s32 	%r11, %r3, %r1, %r2;
	mul.wide.s32 	%rd7, %r11, 4;
	add.s64 	%rd8, %rd4, %rd7;
	ld.global.f32 	%f2, [%rd8];
	add.f32 	%f3, %f1, %f2;
	st.global.f32 	[%rd8], %f3;
$L__BB1_2:
	ret;

}
	// .globl	_Z14reluActivationPfi
.visible .entry _Z14reluActivationPfi(
	.param .u64 .ptr .align 1 _Z14reluActivationPfi_param_0,
	.param .u32 _Z14reluActivationPfi_param_1
)
{
	.reg .pred 	%p<3>;
	.reg .b32 	%r<7>;
	.reg .b32 	%f<2>;
	.reg .b64 	%rd<5>;

	ld.param.u64 	%rd2, [_Z14reluActivationPfi_param_0];
	ld.param.u32 	%r2, [_Z14reluActivationPfi_param_1];
	mov.u32 	%r3, %ctaid.x;
	mov.u32 	%r4, %ntid.x;
	mov.u32 	%r5, %tid.x;
	mad.lo.s32 	%r1, %r3, %r4, %r5;
	setp.ge.s32 	%p1, %r1, %r2;
	@%p1 bra 	$L__BB2_3;
	cvta.to.global.u64 	%rd3, %rd2;
	mul.wide.s32 	%rd4, %r1, 4;
	add.s64 	%rd1, %rd3, %rd4;
	ld.global.f32 	%f1, [%rd1];
	setp.geu.f32 	%p2, %f1, 0f00000000;
	@%p2 bra 	$L__BB2_3;
	mov.b32 	%r6, 0;
	st.global.u32 	[%rd1], %r6;
$L__BB2_3:
	ret;

}


// ===== COMPILED SASS (sm_100) =====

	.target	sm_100

	.elftype	@"ET_EXEC"


//--------------------- .note.nv.tkinfo           --------------------------
	.section	.note.nv.tkinfo,"",@"SHT_NOTE"
	.sectionflags	@"SHF_NOTE_NV_TKINFO"
	.tkinfo
        /*0018*/ 	.word	0x00000002
        /*0030*/ 	.string	""
        /*0030*/ 	.string	"ptxas"
        /*0030*/ 	.string	"Cuda compilation tools, release 13.0, V13.0.88"
        /*0030*/ 	.string	"Build cuda_13.0.r13.0/compiler.36424714_0"
        /*0030*/ 	.string	"-arch sm_100 -m 64 "



//--------------------- .note.nv.cuinfo           --------------------------
	.section	.note.nv.cuinfo,"",@"SHT_NOTE"
	.sectionflags	@"SHF_NOTE_NV_CUINFO"
        /*0018*/ 	.short	0x0002
        /*001a*/ 	.short	0x0064
        /*001c*/ 	.short	0x0082
	.zero		2


//--------------------- .nv.info                  --------------------------
	.section	.nv.info,"",@"SHT_CUDA_INFO"
	.align	4


	//----- nvinfo : EIATTR_REGCOUNT
	.align		4
        /*0000*/ 	.byte	0x04, 0x2f
        /*0002*/ 	.short	(.L_1 - .L_0)
	.align		4
.L_0:
        /*0004*/ 	.word	index@(_Z10matrixMultPKfS0_Pfiii)
        /*0008*/ 	.word	0x00000020


	//----- nvinfo : EIATTR_FRAME_SIZE
	.align		4
.L_1:
        /*000c*/ 	.byte	0x04, 0x11
        /*000e*/ 	.short	(.L_3 - .L_2)
	.align		4
.L_2:
        /*0010*/ 	.word	index@(_Z10matrixMultPKfS0_Pfiii)
        /*0014*/ 	.word	0x00000000


	//----- nvinfo : EIATTR_REGCOUNT
	.align		4
.L_3:
        /*0018*/ 	.byte	0x04, 0x2f
        /*001a*/ 	.short	(.L_5 - .L_4)
	.align		4
.L_4:
        /*001c*/ 	.word	index@(_Z7addBiasPfPKfii)
        /*0020*/ 	.word	0x0000000c


	//----- nvinfo : EIATTR_FRAME_SIZE
	.align		4
.L_5:
        /*0024*/ 	.byte	0x04, 0x11
        /*0026*/ 	.short	(.L_7 - .L_6)
	.align		4
.L_6:
        /*0028*/ 	.word	index@(_Z7addBiasPfPKfii)
        /*002c*/ 	.word	0x00000000


	//----- nvinfo : EIATTR_REGCOUNT
	.align		4
.L_7:
        /*0030*/ 	.byte	0x04, 0x2f
        /*0032*/ 	.short	(.L_9 - .L_8)
	.align		4
.L_8:
        /*0034*/ 	.word	index@(_Z14reluActivationPfi)
        /*0038*/ 	.word	0x00000008


	//----- nvinfo : EIATTR_FRAME_SIZE
	.align		4
.L_9:
        /*003c*/ 	.byte	0x04, 0x11
        /*003e*/ 	.short	(.L_11 - .L_10)
	.align		4
.L_10:
        /*0040*/ 	.word	index@(_Z14reluActivationPfi)
        /*0044*/ 	.word	0x00000000


	//----- nvinfo : EIATTR_MIN_STACK_SIZE
	.align		4
.L_11:
        /*0048*/ 	.byte	0x04, 0x12
        /*004a*/ 	.short	(.L_13 - .L_12)
	.align		4
.L_12:
        /*004c*/ 	.word	index@(_Z14reluActivationPfi)
        /*0050*/ 	.word	0x00000000


	//----- nvinfo : EIATTR_MIN_STACK_SIZE
	.align		4
.L_13:
        /*0054*/ 	.byte	0x04, 0x12
        /*0056*/ 	.short	(.L_15 - .L_14)
	.align		4
.L_14:
        /*0058*/ 	.word	index@(_Z7addBiasPfPKfii)
        /*005c*/ 	.word	0x00000000


	//----- nvinfo : EIATTR_MIN_STACK_SIZE
	.align		4
.L_15:
        /*0060*/ 	.byte	0x04, 0x12
        /*0062*/ 	.short	(.L_17 - .L_16)
	.align		4
.L_16:
        /*0064*/ 	.word	index@(_Z10matrixMultPKfS0_Pfiii)
        /*0068*/ 	.word	0x00000000
.L_17:


//--------------------- .nv.compat                --------------------------
	.section	.nv.compat,"",@"SHT_CUDA_COMPAT_INFO"
	.align	4
        /*0000*/ 	.byte	0x02, 0x09, 0x00, 0x00, 0x02, 0x02, 0x01, 0x00, 0x02, 0x05, 0x05, 0x00, 0x03, 0x07, 0x01, 0x01
        /*0010*/ 	.byte	0x02, 0x03, 0x00, 0x00, 0x02, 0x06, 0x01, 0x00, 0x04, 0x0b, 0x08, 0x00, 0x09, 0x00, 0x00, 0x00
        /*0020*/ 	.byte	0x00, 0x00, 0x00, 0x00


//--------------------- .nv.info._Z14reluActivationPfi --------------------------
	.section	.nv.info._Z14reluActivationPfi,"",@"SHT_CUDA_INFO"
	.sectionflags	@""
	.align	4


	//----- nvinfo : EIATTR_CUDA_API_VERSION
	.align		4
        /*0000*/ 	.byte	0x04, 0x37
        /*0002*/ 	.short	(.L_19 - .L_18)
.L_18:
        /*0004*/ 	.word	0x00000082


	//----- nvinfo : EIATTR_KPARAM_INFO
	.align		4
.L_19:
        /*0008*/ 	.byte	0x04, 0x17
        /*000a*/ 	.short	(.L_21 - .L_20)
.L_20:
        /*000c*/ 	.word	0x00000000
        /*0010*/ 	.short	0x0001
        /*0012*/ 	.short	0x0008
        /*0014*/ 	.byte	0x00, 0xf0, 0x11, 0x00


	//----- nvinfo : EIATTR_KPARAM_INFO
	.align		4
.L_21:
        /*0018*/ 	.byte	0x04, 0x17
        /*001a*/ 	.short	(.L_23 - .L_22)
.L_22:
        /*001c*/ 	.word	0x00000000
        /*0020*/ 	.short	0x0000
        /*0022*/ 	.short	0x0000
        /*0024*/ 	.byte	0x00, 0xf5, 0x21, 0x00


	//----- nvinfo : EIATTR_SPARSE_MMA_MASK
	.align		4
.L_23:
        /*0028*/ 	.byte	0x03, 0x50
        /*002a*/ 	.short	0x0000


	//----- nvinfo : EIATTR_MAXREG_COUNT
	.align		4
        /*002c*/ 	.byte	0x03, 0x1b
        /*002e*/ 	.short	0x00ff


	//----- nvinfo : EIATTR_MERCURY_ISA_VERSION
	.align		4
        /*0030*/ 	.byte	0x03, 0x5f
        /*0032*/ 	.short	0x0101


	//----- nvinfo : EIATTR_VRC_CTA_INIT_COUNT
	.align		4
        /*0034*/ 	.byte	0x02, 0x4a
	.zero		1
	.zero		1


	//----- nvinfo : EIATTR_EXIT_INSTR_OFFSETS
	.align		4
        /*0038*/ 	.byte	0x04, 0x1c
        /*003a*/ 	.short	(.L_25 - .L_24)


	//   ....[0]....
.L_24:
        /*003c*/ 	.word	0x00000070


	//   ....[1]....
        /*0040*/ 	.word	0x000000d0


	//   ....[2]....
        /*0044*/ 	.word	0x000000f0


	//----- nvinfo : EIATTR_CBANK_PARAM_SIZE
	.align		4
.L_25:
        /*0048*/ 	.byte	0x03, 0x19
        /*004a*/ 	.short	0x000c


	//----- nvinfo : EIATTR_PARAM_CBANK
	.align		4
        /*004c*/ 	.byte	0x04, 0x0a
        /*004e*/ 	.short	(.L_27 - .L_26)
	.align		4
.L_26:
        /*0050*/ 	.word	index@(.nv.constant0._Z14reluActivationPfi)
        /*0054*/ 	.short	0x0380
        /*0056*/ 	.short	0x000c


	//----- nvinfo : EIATTR_SW_WAR
	.align		4
.L_27:
        /*0058*/ 	.byte	0x04, 0x36
        /*005a*/ 	.short	(.L_29 - .L_28)
.L_28:
        /*005c*/ 	.word	0x00000008
.L_29:


//--------------------- .nv.info._Z7addBiasPfPKfii --------------------------
	.section	.nv.info._Z7addBiasPfPKfii,"",@"SHT_CUDA_INFO"
	.sectionflags	@""
	.align	4


	//----- nvinfo : EIATTR_CUDA_API_VERSION
	.align		4
        /*0000*/ 	.byte	0x04, 0x37
        /*0002*/ 	.short	(.L_31 - .L_30)
.L_30:
        /*0004*/ 	.word	0x00000082


	//----- nvinfo : EIATTR_KPARAM_INFO
	.align		4
.L_31:
        /*0008*/ 	.byte	0x04, 0x17
        /*000a*/ 	.short	(.L_33 - .L_32)
.L_32:
        /*000c*/ 	.word	0x00000000
        /*0010*/ 	.short	0x0003
        /*0012*/ 	.short	0x0014
        /*0014*/ 	.byte	0x00, 0xf0, 0x11, 0x00


	//----- nvinfo : EIATTR_KPARAM_INFO
	.align		4
.L_33:
        /*0018*/ 	.byte	0x04, 0x17
        /*001a*/ 	.short	(.L_35 - .L_34)
.L_34:
        /*001c*/ 	.word	0x00000000
        /*0020*/ 	.short	0x0002
        /*0022*/ 	.short	0x0010
        /*0024*/ 	.byte	0x00, 0xf0, 0x11, 0x00


	//----- nvinfo : EIATTR_KPARAM_INFO
	.align		4
.L_35:
        /*0028*/ 	.byte	0x04, 0x17
        /*002a*/ 	.short	(.L_37 - .L_36)
.L_36:
        /*002c*/ 	.word	0x00000000
        /*0030*/ 	.short	0x0001
        /*0032*/ 	.short	0x0008
        /*0034*/ 	.byte	0x00, 0xf5, 0x21, 0x00


	//----- nvinfo : EIATTR_KPARAM_INFO
	.align		4
.L_37:
        /*0038*/ 	.byte	0x04, 0x17
        /*003a*/ 	.short	(.L_39 - .L_38)
.L_38:
        /*003c*/ 	.word	0x00000000
        /*0040*/ 	.short	0x0000
        /*0042*/ 	.short	0x0000
        /*0044*/ 	.byte	0x00, 0xf5, 0x21, 0x00


	//----- nvinfo : EIATTR_SPARSE_MMA_MASK
	.align		4
.L_39:
        /*0048*/ 	.byte	0x03, 0x50
        /*004a*/ 	.short	0x0000


	//----- nvinfo : EIATTR_MAXREG_COUNT
	.align		4
        /*004c*/ 	.byte	0x03, 0x1b
        /*004e*/ 	.short	0x00ff


	//----- nvinfo : EIATTR_MERCURY_ISA_VERSION
	.align		4
        /*0050*/ 	.byte	0x03, 0x5f
        /*0052*/ 	.short	0x0101


	//----- nvinfo : EIATTR_VRC_CTA_INIT_COUNT
	.align		4
        /*0054*/ 	.byte	0x02, 0x4a
	.zero		1
	.zero		1


	//----- nvinfo : EIATTR_EXIT_INSTR_OFFSETS
	.align		4
        /*0058*/ 	.byte	0x04, 0x1c
        /*005a*/ 	.short	(.L_41 - .L_40)


	//   ....[0]....
.L_40:
        /*005c*/ 	.word	0x000000c0


	//   ....[1]....
        /*0060*/ 	.word	0x00000170


	//----- nvinfo : EIATTR_CBANK_PARAM_SIZE
	.align		4
.L_41:
        /*0064*/ 	.byte	0x03, 0x19
        /*0066*/ 	.short	0x0018


	//----- nvinfo : EIATTR_PARAM_CBANK
	.align		4
        /*0068*/ 	.byte	0x04, 0x0a
        /*006a*/ 	.short	(.L_43 - .L_42)
	.align		4
.L_42:
        /*006c*/ 	.word	index@(.nv.constant0._Z7addBiasPfPKfii)
        /*0070*/ 	.short	0x0380
        /*0072*/ 	.short	0x0018


	//----- nvinfo : EIATTR_SW_WAR
	.align		4
.L_43:
        /*0074*/ 	.byte	0x04, 0x36
        /*0076*/ 	.short	(.L_45 - .L_44)
.L_44:
        /*0078*/ 	.word	0x00000008
.L_45:


//--------------------- .nv.info._Z10matrixMultPKfS0_Pfiii --------------------------
	.section	.nv.info._Z10matrixMultPKfS0_Pfiii,"",@"SHT_CUDA_INFO"
	.sectionflags	@""
	.align	4


	//----- nvinfo : EIATTR_CUDA_API_VERSION
	.align		4
        /*0000*/ 	.byte	0x04, 0x37
        /*0002*/ 	.short	(.L_47 - .L_46)
.L_46:
        /*0004*/ 	.word	0x00000082


	//----- nvinfo : EIATTR_KPARAM_INFO
	.align		4
.L_47:
        /*0008*/ 	.byte	0x04, 0x17
        /*000a*/ 	.short	(.L_49 - .L_48)
.L_48:
        /*000c*/ 	.word	0x00000000
        /*0010*/ 	.short	0x0005
        /*0012*/ 	.short	0x0020
        /*0014*/ 	.byte	0x00, 0xf0, 0x11, 0x00


	//----- nvinfo : EIATTR_KPARAM_INFO
	.align		4
.L_49:
        /*0018*/ 	.byte	0x04, 0x17
        /*001a*/ 	.short	(.L_51 - .L_50)
.L_50:
        /*001c*/ 	.word	0x00000000
        /*0020*/ 	.short	0x0004
        /*0022*/ 	.short	0x001c
        /*0024*/ 	.byte	0x00, 0xf0, 0x11, 0x00


	//----- nvinfo : EIATTR_KPARAM_INFO
	.align		4
.L_51:
        /*0028*/ 	.byte	0x04, 0x17
        /*002a*/ 	.short	(.L_53 - .L_52)
.L_52:
        /*002c*/ 	.word	0x00000000
        /*0030*/ 	.short	0x0003
        /*0032*/ 	.short	0x0018
        /*0034*/ 	.byte	0x00, 0xf0, 0x11, 0x00


	//----- nvinfo : EIATTR_KPARAM_INFO
	.align		4
.L_53:
        /*0038*/ 	.byte	0x04, 0x17
        /*003a*/ 	.short	(.L_55 - .L_54)
.L_54:
        /*003c*/ 	.word	0x00000000
        /*0040*/ 	.short	0x0002
        /*0042*/ 	.short	0x0010
        /*0044*/ 	.byte	0x00, 0xf5, 0x21, 0x00


	//----- nvinfo : EIATTR_KPARAM_INFO
	.align		4
.L_55:
        /*0048*/ 	.byte	0x04, 0x17
        /*004a*/ 	.short	(.L_57 - .L_56)
.L_56:
        /*004c*/ 	.word	0x00000000
        /*0050*/ 	.short	0x0001
        /*0052*/ 	.short	0x0008
        /*0054*/ 	.byte	0x00, 0xf5, 0x21, 0x00


	//----- nvinfo : EIATTR_KPARAM_INFO
	.align		4
.L_57:
        /*0058*/ 	.byte	0x04, 0x17
        /*005a*/ 	.short	(.L_59 - .L_58)
.L_58:
        /*005c*/ 	.word	0x00000000
        /*0060*/ 	.short	0x0000
        /*0062*/ 	.short	0x0000
        /*0064*/ 	.byte	0x00, 0xf5, 0x21, 0x00


	//----- nvinfo : EIATTR_SPARSE_MMA_MASK
	.align		4
.L_59:
        /*0068*/ 	.byte	0x03, 0x50
        /*006a*/ 	.short	0x0000


	//----- nvinfo : EIATTR_MAXREG_COUNT
	.align		4
        /*006c*/ 	.byte	0x03, 0x1b
        /*006e*/ 	.short	0x00ff


	//----- nvinfo : EIATTR_NUM_BARRIERS
	.align		4
        /*0070*/ 	.byte	0x02, 0x4c
        /*0072*/ 	.byte	0x01
	.zero		1


	//----- nvinfo : EIATTR_MERCURY_ISA_VERSION
	.align		4
        /*0074*/ 	.byte	0x03, 0x5f
        /*0076*/ 	.short	0x0101


	//----- nvinfo : EIATTR_VRC_CTA_INIT_COUNT
	.align		4
        /*0078*/ 	.byte	0x02, 0x4a
	.zero		1
	.zero		1


	//----- nvinfo : EIATTR_EXIT_INSTR_OFFSETS
	.align		4
        /*007c*/ 	.byte	0x04, 0x1c
        /*007e*/ 	.short	(.L_61 - .L_60)


	//   ....[0]....
.L_60:
        /*0080*/ 	.word	0x000005e0


	//   ....[1]....
        /*0084*/ 	.word	0x00000630


	//----- nvinfo : EIATTR_CBANK_PARAM_SIZE
	.align		4
.L_61:
        /*0088*/ 	.byte	0x03, 0x19
        /*008a*/ 	.short	0x0024


	//----- nvinfo : EIATTR_PARAM_CBANK
	.align		4
        /*008c*/ 	.byte	0x04, 0x0a
        /*008e*/ 	.short	(.L_63 - .L_62)
	.align		4
.L_62:
        /*0090*/ 	.word	index@(.nv.constant0._Z10matrixMultPKfS0_Pfiii)
        /*0094*/ 	.short	0x0380
        /*0096*/ 	.short	0x0024


	//----- nvinfo : EIATTR_SW_WAR
	.align		4
.L_63:
        /*0098*/ 	.byte	0x04, 0x36
        /*009a*/ 	.short	(.L_65 - .L_64)
.L_64:
        /*009c*/ 	.word	0x00000008
.L_65:


//--------------------- .nv.callgraph             --------------------------
	.section	.nv.callgraph,"",@"SHT_CUDA_CALLGRAPH"
	.align	4
	.sectionentsize	8
	.align		4
        /*0000*/ 	.word	0x00000000
	.align		4
        /*0004*/ 	.word	0xffffffff
	.align		4
        /*0008*/ 	.word	0x00000000
	.align		4
        /*000c*/ 	.word	0xfffffffe
	.align		4
        /*0010*/ 	.word	0x00000000
	.align		4
        /*0014*/ 	.word	0xfffffffd
	.align		4
        /*0018*/ 	.word	0x00000000
	.align		4
        /*001c*/ 	.word	0xfffffffc


//--------------------- .text._Z14reluActivationPfi --------------------------
	.section	.text._Z14reluActivationPfi,"ax",@progbits
	.align	128
        .global         _Z14reluActivationPfi
        .type           _Z14reluActivationPfi,@function
        .size           _Z14reluActivationPfi,(.L_x_5 - _Z14reluActivationPfi)
        .other          _Z14reluActivationPfi,@"STO_CUDA_ENTRY STV_DEFAULT"
_Z14reluActivationPfi:
.text._Z14reluActivationPfi:
[----:B------:R-:W-:Y:S01]  /*0000*/  LDC R1, c[0x0][0x37c] ;  /* 0x0000df00ff017b82 */ /* 0x000fe20000000800 */
[----:B------:R-:W0:Y:S07]  /*0010*/  S2R R0, SR_TID.X ;  /* 0x0000000000007919 */ /* 0x000e2e0000002100 */
[----:B------:R-:W0:Y:S01]  /*0020*/  S2UR UR4, SR_CTAID.X ;  /* 0x00000000000479c3 */ /* 0x000e220000002500 */
[----:B------:R-:W1:Y:S07]  /*0030*/  LDCU UR5, c[0x0][0x388] ;  /* 0x00007100ff0577ac */ /* 0x000e6e0008000800 */
[----:B------:R-:W0:Y:S02]  /*0040*/  LDC R5, c[0x0][0x360] ;  /* 0x0000d800ff057b82 */ /* 0x000e240000000800 */
[----:B0-----:R-:W-:-:S05]  /*0050*/  IMAD R5, R5, UR4, R0 ;  /* 0x0000000405057c24 */ /* 0x001fca000f8e0200 */
[----:B-1----:R-:W-:-:S13]  /*0060*/  ISETP.GE.AND P0, PT, R5, UR5, PT ;  /* 0x0000000505007c0c */ /* 0x002fda000bf06270 */
[----:B------:R-:W-:Y:S05]  /*0070*/  @P0 EXIT ;  /* 0x000000000000094d */ /* 0x000fea0003800000 */
[----:B------:R-:W0:Y:S01]  /*0080*/  LDC.64 R2, c[0x0][0x380] ;  /* 0x0000e000ff027b82 */ /* 0x000e220000000a00 */
[----:B------:R-:W1:Y:S01]  /*0090*/  LDCU.64 UR4, c[0x0][0x358] ;  /* 0x00006b00ff0477ac */ /* 0x000e620008000a00 */
[----:B0-----:R-:W-:-:S05]  /*00a0*/  IMAD.WIDE R2, R5, 0x4, R2 ;  /* 0x0000000405027825 */ /* 0x001fca00078e0202 */
[----:B-1----:R-:W2:Y:S02]  /*00b0*/  LDG.E R0, desc[UR4][R2.64] ;  /* 0x0000000402007981 */ /* 0x002ea4000c1e1900 */
[----:B--2---:R-:W-:-:S13]  /*00c0*/  FSETP.GEU.AND P0, PT, R0, RZ, PT ;  /* 0x000000ff0000720b */ /* 0x004fda0003f0e000 */
[----:B------:R-:W-:Y:S05]  /*00d0*/  @P0 EXIT ;  /* 0x000000000000094d */ /* 0x000fea0003800000 */
[----:B------:R-:W-:Y:S01]  /*00e0*/  STG.E desc[UR4][R2.64], RZ ;  /* 0x000000ff02007986 */ /* 0x000fe2000c101904 */
[----:B------:R-:W-:Y:S05]  /*00f0*/  EXIT ;  /* 0x000000000000794d */ /* 0x000fea0003800000 */
.L_x_0:
[----:B------:R-:W-:-:S00]  /*0100*/  BRA `(.L_x_0) ;  /* 0xfffffffc00fc7947 */ /* 0x000fc0000383ffff */
[----:B------:R-:W-:-:S00]  /*0110*/  NOP ;  /* 0x0000000000007918 */ /* 0x000fc00000000000 */
        /* <DEDUP_REMOVED lines=14> */
.L_x_5:


//--------------------- .text._Z7addBiasPfPKfii   --------------------------
	.section	.text._Z7addBiasPfPKfii,"ax",@progbits
	.align	128
        .global         _Z7addBiasPfPKfii
        .type           _Z7addBiasPfPKfii,@function
        .size           _Z7addBiasPfPKfii,(.L_x_6 - _Z7addBiasPfPKfii)
        .other          _Z7addBiasPfPKfii,@"STO_CUDA_ENTRY STV_DEFAULT"
_Z7addBiasPfPKfii:
.text._Z7addBiasPfPKfii:
[----:B------:R-:W-:Y:S01]  /*0000*/  LDC R1, c[0x0][0x37c] ;  /* 0x0000df00ff017b82 */ /* 0x000fe20000000800 */
[----:B------:R-:W0:Y:S07]  /*0010*/  S2R R2, SR_TID.X ;  /* 0x0000000000027919 */ /* 0x000e2e0000002100 */
[----:B------:R-:W1:Y:S01]  /*0020*/  LDC R0, c[0x0][0x364] ;  /* 0x0000d900ff007b82 */ /* 0x000e620000000800 */
[----:B------:R-:W2:Y:S01]  /*0030*/  LDCU.64 UR6, c[0x0][0x390] ;  /* 0x00007200ff0677ac */ /* 0x000ea20008000a00 */
[----:B------:R-:W1:Y:S06]  /*0040*/  S2R R3, SR_TID.Y ;  /* 0x0000000000037919 */ /* 0x000e6c0000002200 */
[----:B------:R-:W0:Y:S08]  /*0050*/  S2UR UR5, SR_CTAID.X ;  /* 0x00000000000579c3 */ /* 0x000e300000002500 */
[----:B------:R-:W0:Y:S08]  /*0060*/  LDC R7, c[0x0][0x360] ;  /* 0x0000d800ff077b82 */ /* 0x000e300000000800 */
[----:B------:R-:W1:Y:S01]  /*0070*/  S2UR UR4, SR_CTAID.Y ;  /* 0x00000000000479c3 */ /* 0x000e620000002600 */
[----:B0-----:R-:W-:-:S05]  /*0080*/  IMAD R7, R7, UR5, R2 ;  /* 0x0000000507077c24 */ /* 0x001fca000f8e0202 */
[----:B--2---:R-:W-:Y:S01]  /*0090*/  ISETP.GE.AND P0, PT, R7, UR7, PT ;  /* 0x0000000707007c0c */ /* 0x004fe2000bf06270 */
[----:B-1----:R-:W-:-:S05]  /*00a0*/  IMAD R0, R0, UR4, R3 ;  /* 0x0000000400007c24 */ /* 0x002fca000f8e0203 */
[----:B------:R-:W-:-:S13]  /*00b0*/  ISETP.GE.OR P0, PT, R0, UR6, P0 ;  /* 0x0000000600007c0c */ /* 0x000fda0008706670 */
[----:B------:R-:W-:Y:S05]  /*00c0*/  @P0 EXIT ;  /* 0x000000000000094d */ /* 0x000fea0003800000 */
[----:B------:R-:W0:Y:S01]  /*00d0*/  LDC.64 R2, c[0x0][0x388] ;  /* 0x0000e200ff027b82 */ /* 0x000e220000000a00 */
[----:B------:R-:W1:Y:S01]  /*00e0*/  LDCU.64 UR4, c[0x0][0x358] ;  /* 0x00006b00ff0477ac */ /* 0x000e620008000a00 */
[----:B------:R-:W-:-:S06]  /*00f0*/  IMAD R9, R0, UR7, R7 ;  /* 0x0000000700097c24 */ /* 0x000fcc000f8e0207 */
[----:B------:R-:W2:Y:S01]  /*0100*/  LDC.64 R4, c[0x0][0x380] ;  /* 0x0000e000ff047b82 */ /* 0x000ea20000000a00 */
[----:B0-----:R-:W-:-:S06]  /*0110*/  IMAD.WIDE R2, R7, 0x4, R2 ;  /* 0x0000000407027825 */ /* 0x001fcc00078e0202 */
[----:B-1----:R-:W3:Y:S01]  /*0120*/  LDG.E R2, desc[UR4][R2.64] ;  /* 0x0000000402027981 */ /* 0x002ee2000c1e1900 */
[----:B--2---:R-:W-:-:S05]  /*0130*/  IMAD.WIDE R4, R9, 0x4, R4 ;  /* 0x0000000409047825 */ /* 0x004fca00078e0204 */
[----:B------:R-:W3:Y:S02]  /*0140*/  LDG.E R7, desc[UR4][R4.64] ;  /* 0x0000000404077981 */ /* 0x000ee4000c1e1900 */
[----:B---3--:R-:W-:-:S05]  /*0150*/  FADD R7, R2, R7 ;  /* 0x0000000702077221 */ /* 0x008fca0000000000 */
[----:B------:R-:W-:Y:S01]  /*0160*/  STG.E desc[UR4][R4.64], R7 ;  /* 0x0000000704007986 */ /* 0x000fe2000c101904 */
[----:B------:R-:W-:Y:S05]  /*0170*/  EXIT ;  /* 0x000000000000794d */ /* 0x000fea0003800000 */
.L_x_1:
        /* <DEDUP_REMOVED lines=16> */
.L_x_6:


//--------------------- .text._Z10matrixMultPKfS0_Pfiii --------------------------
	.section	.text._Z10matrixMultPKfS0_Pfiii,"ax",@progbits
	.align	128
        .global         _Z10matrixMultPKfS0_Pfiii
        .type           _Z10matrixMultPKfS0_Pfiii,@function
        .size           _Z10matrixMultPKfS0_Pfiii,(.L_x_7 - _Z10matrixMultPKfS0_Pfiii)
        .other          _Z10matrixMultPKfS0_Pfiii,@"STO_CUDA_ENTRY STV_DEFAULT"
_Z10matrixMultPKfS0_Pfiii:
.text._Z10matrixMultPKfS0_Pfiii:
[----:B------:R-:W-:Y:S01]  /*0000*/  LDC R1, c[0x0][0x37c] ;  /* 0x0000df00ff017b82 */ /* 0x000fe20000000800 */
[----:B------:R-:W0:Y:S01]  /*0010*/  S2R R2, SR_CTAID.Y ;  /* 0x0000000000027919 */ /* 0x000e220000002600 */
[----:B------:R-:W1:Y:S01]  /*0020*/  LDCU UR10, c[0x0][0x3a0] ;  /* 0x00007400ff0a77ac */ /* 0x000e620008000800 */
[----:B------:R-:W-:Y:S01]  /*0030*/  HFMA2 R21, -RZ, RZ, 0, 0 ;  /* 0x00000000ff157431 */ /* 0x000fe200000001ff */
[----:B------:R-:W0:Y:S01]  /*0040*/  S2R R0, SR_TID.Y ;  /* 0x0000000000007919 */ /* 0x000e220000002200 */
[----:B------:R-:W2:Y:S01]  /*0050*/  LDCU.64 UR8, c[0x0][0x358] ;  /* 0x00006b00ff0877ac */ /* 0x000ea20008000a00 */
[----:B------:R-:W3:Y:S01]  /*0060*/  S2R R4, SR_CTAID.X ;  /* 0x0000000000047919 */ /* 0x000ee20000002500 */
[----:B------:R-:W3:Y:S01]  /*0070*/  S2R R13, SR_TID.X ;  /* 0x00000000000d7919 */ /* 0x000ee20000002100 */
[----:B-1----:R-:W-:Y:S01]  /*0080*/  UISETP.GE.AND UP0, UPT, UR10, 0x1, UPT ;  /* 0x000000010a00788c */ /* 0x002fe2000bf06270 */
[----:B0-----:R-:W-:Y:S02]  /*0090*/  LEA R2, R2, R0, 0x4 ;  /* 0x0000000002027211 */ /* 0x001fe400078e20ff */
[----:B---3--:R-:W-:-:S06]  /*00a0*/  LEA R3, R4, R13, 0x4 ;  /* 0x0000000d04037211 */ /* 0x008fcc00078e20ff */
[----:B--2---:R-:W-:Y:S05]  /*00b0*/  BRA.U !UP0, `(.L_x_2) ;  /* 0x00000005083c7547 */ /* 0x004fea000b800000 */
[----:B------:R-:W0:Y:S01]  /*00c0*/  S2UR UR7, SR_CgaCtaId ;  /* 0x00000000000779c3 */ /* 0x000e220000008800 */
[----:B------:R-:W1:Y:S01]  /*00d0*/  LDCU UR11, c[0x0][0x39c] ;  /* 0x00007380ff0b77ac */ /* 0x000e620008000800 */
[----:B------:R-:W-:Y:S01]  /*00e0*/  MOV R21, RZ ;  /* 0x000000ff00157202 */ /* 0x000fe20000000f00 */
[----:B------:R-:W-:Y:S01]  /*00f0*/  IMAD R12, R2, UR10, R13 ;  /* 0x0000000a020c7c24 */ /* 0x000fe2000f8e020d */
[----:B------:R-:W-:Y:S01]  /*0100*/  UMOV UR5, 0x400 ;  /* 0x0000040000057882 */ /* 0x000fe20000000000 */
[----:B------:R-:W-:-:S03]  /*0110*/  UIADD3 UR4, UPT, UPT, UR10, 0xf, URZ ;  /* 0x0000000f0a047890 */ /* 0x000fc6000fffe0ff */
[----:B------:R-:W2:Y:S01]  /*0120*/  LDC R14, c[0x0][0x39c] ;  /* 0x0000e700ff0e7b82 */ /* 0x000ea20000000800 */
[----:B------:R-:W-:Y:S02]  /*0130*/  UIADD3 UR6, UPT, UPT, UR5, 0x400, URZ ;  /* 0x0000040005067890 */ /* 0x000fe4000fffe0ff */
[----:B------:R-:W-:Y:S01]  /*0140*/  USHF.R.U32.HI UR4, URZ, 0x4, UR4 ;  /* 0x00000004ff047899 */ /* 0x000fe20008011604 */
[----:B------:R-:W3:Y:S01]  /*0150*/  LDCU UR13, c[0x0][0x3a0] ;  /* 0x00007400ff0d77ac */ /* 0x000ee20008000800 */
[----:B------:R-:W4:Y:S01]  /*0160*/  LDCU UR12, c[0x0][0x398] ;  /* 0x00007300ff0c77ac */ /* 0x000f220008000800 */
[----:B-1----:R-:W-:Y:S01]  /*0170*/  IMAD R19, R0, UR11, R13 ;  /* 0x0000000b00137c24 */ /* 0x002fe2000f8e020d */
[----:B------:R-:W-:Y:S02]  /*0180*/  UIADD3 UR4, UPT, UPT, -UR4, URZ, URZ ;  /* 0x000000ff04047290 */ /* 0x000fe4000fffe1ff */
[----:B0-----:R-:W-:Y:S02]  /*0190*/  ULEA UR5, UR7, UR5, 0x18 ;  /* 0x0000000507057291 */ /* 0x001fe4000f8ec0ff */
[----:B------:R-:W-:Y:S01]  /*01a0*/  LEA R19, R4, R19, 0x4 ;  /* 0x0000001304137211 */ /* 0x000fe200078e20ff */
[----:B------:R-:W-:-:S03]  /*01b0*/  ULEA UR6, UR7, UR6, 0x18 ;  /* 0x0000000607067291 */ /* 0x000fc6000f8ec0ff */
[----:B------:R-:W-:-:S03]  /*01c0*/  LEA R16, R0, UR5, 0x6 ;  /* 0x0000000500107c11 */ /* 0x000fc6000f8e30ff */
[C---:B------:R-:W-:Y:S02]  /*01d0*/  LEA R17, R13.reuse, UR6, 0x2 ;  /* 0x000000060d117c11 */ /* 0x040fe4000f8e10ff */
[----:B------:R-:W-:Y:S02]  /*01e0*/  LEA R18, R13, R16, 0x2 ;  /* 0x000000100d127211 */ /* 0x000fe400078e10ff */
[----:B---34-:R-:W-:-:S07]  /*01f0*/  LEA R15, R0, R17, 0x6 ;  /* 0x00000011000f7211 */ /* 0x018fce00078e30ff */
.L_x_3:
[----:B------:R-:W-:Y:S01]  /*0200*/  ISETP.GE.U32.AND P1, PT, R13, UR13, PT ;  /* 0x0000000d0d007c0c */ /* 0x000fe2000bf26070 */
[----:B------:R-:W-:Y:S01]  /*0210*/  HFMA2 R22, -RZ, RZ, 0, 0 ;  /* 0x00000000ff167431 */ /* 0x000fe200000001ff */
[----:B------:R-:W-:Y:S02]  /*0220*/  ISETP.GE.U32.AND P0, PT, R0, UR13, PT ;  /* 0x0000000d00007c0c */ /* 0x000fe4000bf06070 */
[----:B------:R-:W-:Y:S02]  /*0230*/  ISETP.GE.OR P1, PT, R2, UR12, P1 ;  /* 0x0000000c02007c0c */ /* 0x000fe40008f26670 */
[----:B--2---:R-:W-:Y:S02]  /*0240*/  ISETP.GE.OR P0, PT, R3, R14, P0 ;  /* 0x0000000e0300720c */ /* 0x004fe40000706670 */
[----:B------:R-:W-:-:S09]  /*0250*/  MOV R29, RZ ;  /* 0x000000ff001d7202 */ /* 0x000fd20000000f00 */
[----:B------:R-:W0:Y:S08]  /*0260*/  @!P1 LDC.64 R6, c[0x0][0x380] ;  /* 0x0000e000ff069b82 */ /* 0x000e300000000a00 */
[----:B------:R-:W1:Y:S01]  /*0270*/  @!P0 LDC.64 R4, c[0x0][0x388] ;  /* 0x0000e200ff048b82 */ /* 0x000e620000000a00 */
[----:B0-----:R-:W-:-:S05]  /*0280*/  @!P1 IMAD.WIDE.U32 R6, R12, 0x4, R6 ;  /* 0x000000040c069825 */ /* 0x001fca00078e0006 */
[----:B------:R-:W2:Y:S01]  /*0290*/  @!P1 LDG.E R29, desc[UR8][R6.64] ;  /* 0x00000008061d9981 */ /* 0x000ea2000c1e1900 */
[----:B-1----:R-:W-:-:S05]  /*02a0*/  @!P0 IMAD.WIDE.U32 R24, R19, 0x4, R4 ;  /* 0x0000000413188825 */ /* 0x002fca00078e0004 */
[----:B------:R-:W3:Y:S01]  /*02b0*/  @!P0 LDG.E R22, desc[UR8][R24.64] ;  /* 0x0000000818168981 */ /* 0x000ee2000c1e1900 */
[----:B------:R-:W-:-:S04]  /*02c0*/  UIADD3 UR4, UPT, UPT, UR4, 0x1, URZ ;  /* 0x0000000104047890 */ /* 0x000fc8000fffe0ff */
[----:B------:R-:W-:Y:S01]  /*02d0*/  UISETP.NE.AND UP0, UPT, UR4, URZ, UPT ;  /* 0x000000ff0400728c */ /* 0x000fe2000bf05270 */
[----:B------:R-:W-:Y:S02]  /*02e0*/  IADD3 R0, PT, PT, R0, 0x10, RZ ;  /* 0x0000001000007810 */ /* 0x000fe40007ffe0ff */
[----:B------:R-:W-:Y:S02]  /*02f0*/  IADD3 R13, PT, PT, R13, 0x10, RZ ;  /* 0x000000100d0d7810 */ /* 0x000fe40007ffe0ff */
[----:B------:R-:W-:Y:S02]  /*0300*/  IADD3 R12, PT, PT, R12, 0x10, RZ ;  /* 0x000000100c0c7810 */ /* 0x000fe40007ffe0ff */
[----:B------:R-:W-:Y:S01]  /*0310*/  LEA R19, R14, R19, 0x4 ;  /* 0x000000130e137211 */ /* 0x000fe200078e20ff */
[----:B--2---:R-:W-:Y:S04]  /*0320*/  STS [R18], R29 ;  /* 0x0000001d12007388 */ /* 0x004fe80000000800 */
[----:B---3--:R-:W-:Y:S01]  /*0330*/  STS [R15], R22 ;  /* 0x000000160f007388 */ /* 0x008fe20000000800 */
[----:B------:R-:W-:Y:S06]  /*0340*/  BAR.SYNC.DEFER_BLOCKING 0x0 ;  /* 0x0000000000007b1d */ /* 0x000fec0000010000 */
[----:B------:R-:W-:Y:S04]  /*0350*/  LDS R28, [R17] ;  /* 0x00000000111c7984 */ /* 0x000fe80000000800 */
[----:B------:R-:W0:Y:S04]  /*0360*/  LDS.128 R8, [R16] ;  /* 0x0000000010087984 */ /* 0x000e280000000c00 */
[----:B------:R-:W1:Y:S04]  /*0370*/  LDS R29, [R17+0x40] ;  /* 0x00004000111d7984 */ /* 0x000e680000000800 */
[----:B------:R-:W2:Y:S04]  /*0380*/  LDS R27, [R17+0x80] ;  /* 0x00008000111b7984 */ /* 0x000ea80000000800 */
[----:B------:R-:W3:Y:S04]  /*0390*/  LDS R26, [R17+0xc0] ;  /* 0x0000c000111a7984 */ /* 0x000ee80000000800 */
[----:B------:R-:W-:Y:S04]  /*03a0*/  LDS R23, [R17+0x100] ;  /* 0x0001000011177984 */ /* 0x000fe80000000800 */
[----:B------:R-:W4:Y:S04]  /*03b0*/  LDS.128 R4, [R16+0x10] ;  /* 0x0000100010047984 */ /* 0x000f280000000c00 */
[----:B------:R-:W5:Y:S04]  /*03c0*/  LDS R20, [R17+0x140] ;  /* 0x0001400011147984 */ /* 0x000f680000000800 */
[----:B------:R-:W5:Y:S04]  /*03d0*/  LDS R25, [R17+0x180] ;  /* 0x0001800011197984 */ /* 0x000f680000000800 */
[----:B------:R-:W5:Y:S04]  /*03e0*/  LDS R22, [R17+0x1c0] ;  /* 0x0001c00011167984 */ /* 0x000f680000000800 */
[----:B------:R-:W-:Y:S01]  /*03f0*/  LDS R24, [R17+0x240] ;  /* 0x0002400011187984 */ /* 0x000fe20000000800 */
[----:B0-----:R-:W-:-:S03]  /*0400*/  FFMA R8, R8, R28, R21 ;  /* 0x0000001c08087223 */ /* 0x001fc60000000015 */
[----:B------:R-:W-:Y:S01]  /*0410*/  LDS R21, [R17+0x200] ;  /* 0x0002000011157984 */ /* 0x000fe20000000800 */
[----:B-1----:R-:W-:-:S04]  /*0420*/  FFMA R8, R29, R9, R8 ;  /* 0x000000091d087223 */ /* 0x002fc80000000008 */
[----:B--2---:R-:W-:-:S04]  /*0430*/  FFMA R27, R27, R10, R8 ;  /* 0x0000000a1b1b7223 */ /* 0x004fc80000000008 */
[----:B---3--:R-:W-:Y:S02]  /*0440*/  FFMA R27, R26, R11, R27 ;  /* 0x0000000b1a1b7223 */ /* 0x008fe4000000001b */
[----:B------:R-:W0:Y:S02]  /*0450*/  LDS.128 R8, [R16+0x20] ;  /* 0x0000200010087984 */ /* 0x000e240000000c00 */
[----:B----4-:R-:W-:-:S04]  /*0460*/  FFMA R23, R4, R23, R27 ;  /* 0x0000001704177223 */ /* 0x010fc8000000001b */
[----:B-----5:R-:W-:Y:S02]  /*0470*/  FFMA R20, R20, R5, R23 ;  /* 0x0000000514147223 */ /* 0x020fe40000000017 */
[----:B------:R-:W1:Y:S02]  /*0480*/  LDS R23, [R17+0x280] ;  /* 0x0002800011177984 */ /* 0x000e640000000800 */
[----:B------:R-:W-:Y:S02]  /*0490*/  FFMA R25, R25, R6, R20 ;  /* 0x0000000619197223 */ /* 0x000fe40000000014 */
[----:B------:R-:W2:Y:S02]  /*04a0*/  LDS R20, [R17+0x2c0] ;  /* 0x0002c00011147984 */ /* 0x000ea40000000800 */
[----:B------:R-:W-:Y:S02]  /*04b0*/  FFMA R27, R22, R7, R25 ;  /* 0x00000007161b7223 */ /* 0x000fe40000000019 */
[----:B------:R-:W-:Y:S04]  /*04c0*/  LDS R25, [R17+0x300] ;  /* 0x0003000011197984 */ /* 0x000fe80000000800 */
[----:B------:R-:W3:Y:S04]  /*04d0*/  LDS.128 R4, [R16+0x30] ;  /* 0x0000300010047984 */ /* 0x000ee80000000c00 */
[----:B------:R-:W4:Y:S01]  /*04e0*/  LDS R22, [R17+0x340] ;  /* 0x0003400011167984 */ /* 0x000f220000000800 */
[----:B0-----:R-:W-:-:S03]  /*04f0*/  FFMA R27, R8, R21, R27 ;  /* 0x00000015081b7223 */ /* 0x001fc6000000001b */
[----:B------:R-:W0:Y:S04]  /*0500*/  LDS R21, [R17+0x380] ;  /* 0x0003800011157984 */ /* 0x000e280000000800 */
[----:B------:R-:W5:Y:S01]  /*0510*/  LDS R8, [R17+0x3c0] ;  /* 0x0003c00011087984 */ /* 0x000f620000000800 */
[----:B------:R-:W-:-:S04]  /*0520*/  FFMA R24, R24, R9, R27 ;  /* 0x0000000918187223 */ /* 0x000fc8000000001b */
[----:B-1----:R-:W-:-:S04]  /*0530*/  FFMA R23, R23, R10, R24 ;  /* 0x0000000a17177223 */ /* 0x002fc80000000018 */
[----:B--2---:R-:W-:-:S04]  /*0540*/  FFMA R11, R20, R11, R23 ;  /* 0x0000000b140b7223 */ /* 0x004fc80000000017 */
[----:B---3--:R-:W-:-:S04]  /*0550*/  FFMA R11, R4, R25, R11 ;  /* 0x00000019040b7223 */ /* 0x008fc8000000000b */
[----:B----4-:R-:W-:-:S04]  /*0560*/  FFMA R22, R22, R5, R11 ;  /* 0x0000000516167223 */ /* 0x010fc8000000000b */
[----:B0-----:R-:W-:-:S04]  /*0570*/  FFMA R21, R21, R6, R22 ;  /* 0x0000000615157223 */ /* 0x001fc80000000016 */
[----:B-----5:R-:W-:Y:S01]  /*0580*/  FFMA R21, R8, R7, R21 ;  /* 0x0000000708157223 */ /* 0x020fe20000000015 */
[----:B------:R-:W-:Y:S06]  /*0590*/  BAR.SYNC.DEFER_BLOCKING 0x0 ;  /* 0x0000000000007b1d */ /* 0x000fec0000010000 */
[----:B------:R-:W-:Y:S05]  /*05a0*/  BRA.U UP0, `(.L_x_3) ;  /* 0xfffffffd00147547 */ /* 0x000fea000b83ffff */
.L_x_2:
[----:B------:R-:W0:Y:S02]  /*05b0*/  LDCU.64 UR4, c[0x0][0x398] ;  /* 0x00007300ff0477ac */ /* 0x000e240008000a00 */
[----:B0-----:R-:W-:-:S04]  /*05c0*/  ISETP.GE.AND P0, PT, R3, UR5, PT ;  /* 0x0000000503007c0c */ /* 0x001fc8000bf06270 */
[----:B------:R-:W-:-:S13]  /*05d0*/  ISETP.GE.OR P0, PT, R2, UR4, P0 ;  /* 0x0000000402007c0c */ /* 0x000fda0008706670 */
[----:B------:R-:W-:Y:S05]  /*05e0*/  @P0 EXIT ;  /* 0x000000000000094d */ /* 0x000fea0003800000 */
[----:B------:R-:W0:Y:S01]  /*05f0*/  LDC.64 R4, c[0x0][0x390] ;  /* 0x0000e400ff047b82 */ /* 0x000e220000000a00 */
[----:B------:R-:W-:-:S04]  /*0600*/  IMAD R3, R2, UR5, R3 ;  /* 0x0000000502037c24 */ /* 0x000fc8000f8e0203 */
[----:B0-----:R-:W-:-:S05]  /*0610*/  IMAD.WIDE R2, R3, 0x4, R4 ;  /* 0x0000000403027825 */ /* 0x001fca00078e0204 */
[----:B------:R-:W-:Y:S01]  /*0620*/  STG.E desc[UR8][R2.64], R21 ;  /* 0x0000001502007986 */ /* 0x000fe2000c101908 */
[----:B------:R-:W-:Y:S05]  /*0630*/  EXIT ;  /* 0x000000000000794d */ /* 0x000fea0003800000 */
.L_x_4:
        /* <DEDUP_REMOVED lines=12> */
.L_x_7:


//--------------------- .nv.shared.reserved.0     --------------------------
	.section	.nv.shared.reserved.0,"aw",@nobits
	.weak		__nv_reservedSMEM_offset_0_alias
	.size		__nv_reservedSMEM_offset_0_alias, 0, 64
	.other		__nv_reservedSMEM_offset_0_alias,@"STO_CUDA_RESERVED_SHARED STV_DEFAULT"
__nv_reservedSMEM_offset_0_alias:
	.zero		0
	.zero		64


//--------------------- .nv.shared._Z10matrixMultPKfS0_Pfiii --------------------------
	.section	.nv.shared._Z10matrixMultPKfS0_Pfiii,"aw",@nobits
	.sectionflags	@""
	.align	4
.nv.shared._Z10matrixMultPKfS0_Pfiii:
	.zero		3072


//--------------------- .nv.constant0._Z14reluActivationPfi --------------------------
	.section	.nv.constant0._Z14reluActivationPfi,"a",@progbits
	.sectionflags	@""
	.align	4
.nv.constant0._Z14reluActivationPfi:
	.zero		908


//--------------------- .nv.constant0._Z7addBiasPfPKfii --------------------------
	.section	.nv.constant0._Z7addBiasPfPKfii,"a",@progbits
	.sectionflags	@""
	.align	4
.nv.constant0._Z7addBiasPfPKfii:
	.zero		920


//--------------------- .nv.constant0._Z10matrixMultPKfS0_Pfiii --------------------------
	.section	.nv.constant0._Z10matrixMultPKfS0_Pfiii,"a",@progbits
	.sectionflags	@""
	.align	4
.nv.constant0._Z10matrixMultPKfS0_Pfiii:
	.zero		932


//--------------------- SYMBOLS --------------------------

	.type		.nv.reservedSmem.offset0,@object
	.size		.nv.reservedSmem.offset0,0x4
	.type		.nv.reservedSmem.cap,@object
	.size		.nv.reservedSmem.cap,0x4
